//
// Generated by NVIDIA NVVM Compiler
//
// Compiler Build ID: CL-36424714
// Cuda compilation tools, release 13.0, V13.0.88
// Based on NVVM 20.0.0
//

.version 9.0
.target sm_100
.address_size 64

	// .globl	_Z15matrixmulkernelPfS_S_i

.visible .entry _Z15matrixmulkernelPfS_S_i(
	.param .u64 .ptr .align 1 _Z15matrixmulkernelPfS_S_i_param_0,
	.param .u64 .ptr .align 1 _Z15matrixmulkernelPfS_S_i_param_1,
	.param .u64 .ptr .align 1 _Z15matrixmulkernelPfS_S_i_param_2,
	.param .u32 _Z15matrixmulkernelPfS_S_i_param_3
)
{
	.reg .pred 	%p<10>;
	.reg .b32 	%r<40>;
	.reg .b32 	%f<67>;
	.reg .b64 	%rd<67>;

	ld.param.u64 	%rd14, [_Z15matrixmulkernelPfS_S_i_param_0];
	ld.param.u64 	%rd15, [_Z15matrixmulkernelPfS_S_i_param_1];
	ld.param.u32 	%r18, [_Z15matrixmulkernelPfS_S_i_param_3];
	cvta.to.global.u64 	%rd1, %rd15;
	cvta.to.global.u64 	%rd2, %rd14;
	mov.u32 	%r19, %ctaid.y;
	mov.u32 	%r20, %ntid.y;
	mov.u32 	%r21, %tid.y;
	mad.lo.s32 	%r1, %r19, %r20, %r21;
	mov.u32 	%r22, %ctaid.x;
	mov.u32 	%r23, %ntid.x;
	mov.u32 	%r24, %tid.x;
	mad.lo.s32 	%r2, %r22, %r23, %r24;
	max.s32 	%r25, %r1, %r2;
	setp.ge.s32 	%p1, %r25, %r18;
	@%p1 bra 	$L__BB0_13;
	mul.lo.s32 	%r3, %r18, %r1;
	and.b32  	%r4, %r18, 7;
	setp.lt.u32 	%p2, %r18, 8;
	mov.f32 	%f66, 0f00000000;
	mov.b32 	%r38, 0;
	@%p2 bra 	$L__BB0_4;
	and.b32  	%r38, %r18, 2147483640;
	neg.s32 	%r36, %r38;
	mul.wide.s32 	%rd16, %r18, 4;
	add.s64 	%rd3, %rd1, %rd16;
	shl.b32 	%r7, %r18, 3;
	mul.wide.s32 	%rd17, %r18, 8;
	add.s64 	%rd4, %rd1, %rd17;
	mul.wide.s32 	%rd18, %r18, 12;
	add.s64 	%rd5, %rd1, %rd18;
	mul.wide.s32 	%rd19, %r18, 16;
	add.s64 	%rd6, %rd1, %rd19;
	mul.wide.s32 	%rd20, %r18, 20;
	add.s64 	%rd7, %rd1, %rd20;
	mul.wide.s32 	%rd21, %r18, 24;
	add.s64 	%rd8, %rd1, %rd21;
	mul.wide.s32 	%rd22, %r18, 28;
	add.s64 	%rd9, %rd1, %rd22;
	mul.wide.u32 	%rd23, %r3, 4;
	add.s64 	%rd24, %rd23, %rd2;
	add.s64 	%rd66, %rd24, 16;
	mov.f32 	%f66, 0f00000000;
	mov.u32 	%r35, %r2;
$L__BB0_3:
	.pragma "nounroll";
	mul.wide.s32 	%rd25, %r35, 4;
	add.s64 	%rd26, %rd3, %rd25;
	add.s64 	%rd27, %rd4, %rd25;
	add.s64 	%rd28, %rd5, %rd25;
	add.s64 	%rd29, %rd6, %rd25;
	add.s64 	%rd30, %rd7, %rd25;
	add.s64 	%rd31, %rd8, %rd25;
	add.s64 	%rd32, %rd9, %rd25;
	add.s64 	%rd33, %rd1, %rd25;
	ld.global.f32 	%f16, [%rd66+-16];
	ld.global.f32 	%f17, [%rd33];
	fma.rn.f32 	%f18, %f16, %f17, %f66;
	ld.global.f32 	%f19, [%rd66+-12];
	ld.global.f32 	%f20, [%rd26];
	fma.rn.f32 	%f21, %f19, %f20, %f18;
	ld.global.f32 	%f22, [%rd66+-8];
	ld.global.f32 	%f23, [%rd27];
	fma.rn.f32 	%f24, %f22, %f23, %f21;
	ld.global.f32 	%f25, [%rd66+-4];
	ld.global.f32 	%f26, [%rd28];
	fma.rn.f32 	%f27, %f25, %f26, %f24;
	ld.global.f32 	%f28, [%rd66];
	ld.global.f32 	%f29, [%rd29];
	fma.rn.f32 	%f30, %f28, %f29, %f27;
	ld.global.f32 	%f31, [%rd66+4];
	ld.global.f32 	%f32, [%rd30];
	fma.rn.f32 	%f33, %f31, %f32, %f30;
	ld.global.f32 	%f34, [%rd66+8];
	ld.global.f32 	%f35, [%rd31];
	fma.rn.f32 	%f36, %f34, %f35, %f33;
	ld.global.f32 	%f37, [%rd66+12];
	ld.global.f32 	%f38, [%rd32];
	fma.rn.f32 	%f66, %f37, %f38, %f36;
	add.s32 	%r36, %r36, 8;
	add.s32 	%r35, %r35, %r7;
	add.s64 	%rd66, %rd66, 32;
	setp.ne.s32 	%p3, %r36, 0;
	@%p3 bra 	$L__BB0_3;
$L__BB0_4:
	setp.eq.s32 	%p4, %r4, 0;
	@%p4 bra 	$L__BB0_12;
	and.b32  	%r13, %r18, 3;
	setp.lt.u32 	%p5, %r4, 4;
	@%p5 bra 	$L__BB0_7;
	add.s32 	%r27, %r38, %r3;
	mul.wide.u32 	%rd34, %r27, 4;
	add.s64 	%rd35, %rd2, %rd34;
	ld.global.f32 	%f40, [%rd35];
	mad.lo.s32 	%r28, %r38, %r18, %r2;
	mul.wide.s32 	%rd36, %r28, 4;
	add.s64 	%rd37, %rd1, %rd36;
	ld.global.f32 	%f41, [%rd37];
	fma.rn.f32 	%f42, %f40, %f41, %f66;
	cvt.u64.u32 	%rd38, %r3;
	cvt.u64.u32 	%rd39, %r38;
	add.s64 	%rd40, %rd39, %rd38;
	shl.b64 	%rd41, %rd40, 2;
	add.s64 	%rd42, %rd2, %rd41;
	ld.global.f32 	%f43, [%rd42+4];
	mul.wide.s32 	%rd43, %r18, 4;
	add.s64 	%rd44, %rd37, %rd43;
	ld.global.f32 	%f44, [%rd44];
	fma.rn.f32 	%f45, %f43, %f44, %f42;
	ld.global.f32 	%f46, [%rd42+8];
	add.s64 	%rd45, %rd44, %rd43;
	ld.global.f32 	%f47, [%rd45];
	fma.rn.f32 	%f48, %f46, %f47, %f45;
	ld.global.f32 	%f49, [%rd42+12];
	add.s64 	%rd46, %rd45, %rd43;
	ld.global.f32 	%f50, [%rd46];
	fma.rn.f32 	%f66, %f49, %f50, %f48;
	add.s32 	%r38, %r38, 4;
$L__BB0_7:
	setp.eq.s32 	%p6, %r13, 0;
	@%p6 bra 	$L__BB0_12;
	setp.eq.s32 	%p7, %r13, 1;
	@%p7 bra 	$L__BB0_10;
	add.s32 	%r29, %r38, %r3;
	mul.wide.u32 	%rd47, %r29, 4;
	add.s64 	%rd48, %rd2, %rd47;
	ld.global.f32 	%f52, [%rd48];
	mad.lo.s32 	%r30, %r38, %r18, %r2;
	mul.wide.s32 	%rd49, %r30, 4;
	add.s64 	%rd50, %rd1, %rd49;
	ld.global.f32 	%f53, [%rd50];
	fma.rn.f32 	%f54, %f52, %f53, %f66;
	cvt.u64.u32 	%rd51, %r3;
	cvt.u64.u32 	%rd52, %r38;
	add.s64 	%rd53, %rd52, %rd51;
	shl.b64 	%rd54, %rd53, 2;
	add.s64 	%rd55, %rd2, %rd54;
	ld.global.f32 	%f55, [%rd55+4];
	mul.wide.s32 	%rd56, %r18, 4;
	add.s64 	%rd57, %rd50, %rd56;
	ld.global.f32 	%f56, [%rd57];
	fma.rn.f32 	%f66, %f55, %f56, %f54;
	add.s32 	%r38, %r38, 2;
$L__BB0_10:
	and.b32  	%r31, %r18, 1;
	setp.eq.b32 	%p8, %r31, 1;
	not.pred 	%p9, %p8;
	@%p9 bra 	$L__BB0_12;
	add.s32 	%r32, %r38, %r3;
	mul.wide.u32 	%rd58, %r32, 4;
	add.s64 	%rd59, %rd2, %rd58;
	ld.global.f32 	%f57, [%rd59];
	mad.lo.s32 	%r33, %r38, %r18, %r2;
	mul.wide.s32 	%rd60, %r33, 4;
	add.s64 	%rd61, %rd1, %rd60;
	ld.global.f32 	%f58, [%rd61];
	fma.rn.f32 	%f66, %f57, %f58, %f66;
$L__BB0_12:
	ld.param.u64 	%rd65, [_Z15matrixmulkernelPfS_S_i_param_2];
	add.s32 	%r34, %r3, %r2;
	cvta.to.global.u64 	%rd62, %rd65;
	mul.wide.s32 	%rd63, %r34, 4;
	add.s64 	%rd64, %rd62, %rd63;
	st.global.f32 	[%rd64], %f66;
$L__BB0_13:
	ret;

}


// ===== COMPILED SASS (sm_100) =====

	.target	sm_100

	.elftype	@"ET_EXEC"


//--------------------- .note.nv.tkinfo           --------------------------
	.section	.note.nv.tkinfo,"",@"SHT_NOTE"
	.sectionflags	@"SHF_NOTE_NV_TKINFO"
	.tkinfo
        /*0018*/ 	.word	0x00000002
        /*0030*/ 	.string	""
        /*0030*/ 	.string	"ptxas"
        /*0030*/ 	.string	"Cuda compilation tools, release 13.0, V13.0.88"
        /*0030*/ 	.string	"Build cuda_13.0.r13.0/compiler.36424714_0"
        /*0030*/ 	.string	"-arch sm_100 -m 64 "



//--------------------- .note.nv.cuinfo           --------------------------
	.section	.note.nv.cuinfo,"",@"SHT_NOTE"
	.sectionflags	@"SHF_NOTE_NV_CUINFO"
        /*0018*/ 	.short	0x0002
        /*001a*/ 	.short	0x0064
        /*001c*/ 	.short	0x0082
	.zero		2


//--------------------- .nv.info                  --------------------------
	.section	.nv.info,"",@"SHT_CUDA_INFO"
	.align	4


	//----- nvinfo : EIATTR_REGCOUNT
	.align		4
        /*0000*/ 	.byte	0x04, 0x2f
        /*0002*/ 	.short	(.L_1 - .L_0)
	.align		4
.L_0:
        /*0004*/ 	.word	index@(_Z15matrixmulkernelPfS_S_i)
        /*0008*/ 	.word	0x0000001e


	//----- nvinfo : EIATTR_FRAME_SIZE
	.align		4
.L_1:
        /*000c*/ 	.byte	0x04, 0x11
        /*000e*/ 	.short	(.L_3 - .L_2)
	.align		4
.L_2:
        /*0010*/ 	.word	index@(_Z15matrixmulkernelPfS_S_i)
        /*0014*/ 	.word	0x00000000


	//----- nvinfo : EIATTR_MIN_STACK_SIZE
	.align		4
.L_3:
        /*0018*/ 	.byte	0x04, 0x12
        /*001a*/ 	.short	(.L_5 - .L_4)
	.align		4
.L_4:
        /*001c*/ 	.word	index@(_Z15matrixmulkernelPfS_S_i)
        /*0020*/ 	.word	0x00000000
.L_5:


//--------------------- .nv.compat                --------------------------
	.section	.nv.compat,"",@"SHT_CUDA_COMPAT_INFO"
	.align	4
        /*0000*/ 	.byte	0x02, 0x09, 0x00, 0x00, 0x02, 0x02, 0x01, 0x00, 0x02, 0x05, 0x05, 0x00, 0x03, 0x07, 0x01, 0x01
        /*0010*/ 	.byte	0x02, 0x03, 0x00, 0x00, 0x02, 0x06, 0x01, 0x00, 0x04, 0x0b, 0x08, 0x00, 0x09, 0x00, 0x00, 0x00
        /*0020*/ 	.byte	0x00, 0x00, 0x00, 0x00


//--------------------- .nv.info._Z15matrixmulkernelPfS_S_i --------------------------
	.section	.nv.info._Z15matrixmulkernelPfS_S_i,"",@"SHT_CUDA_INFO"
	.sectionflags	@""
	.align	4


	//----- nvinfo : EIATTR_CUDA_API_VERSION
	.align		4
        /*0000*/ 	.byte	0x04, 0x37
        /*0002*/ 	.short	(.L_7 - .L_6)
.L_6:
        /*0004*/ 	.word	0x00000082


	//----- nvinfo : EIATTR_KPARAM_INFO
	.align		4
.L_7:
        /*0008*/ 	.byte	0x04, 0x17
        /*000a*/ 	.short	(.L_9 - .L_8)
.L_8:
        /*000c*/ 	.word	0x00000000
        /*0010*/ 	.short	0x0003
        /*0012*/ 	.short	0x0018
        /*0014*/ 	.byte	0x00, 0xf0, 0x11, 0x00


	//----- nvinfo : EIATTR_KPARAM_INFO
	.align		4
.L_9:
        /*0018*/ 	.byte	0x04, 0x17
        /*001a*/ 	.short	(.L_11 - .L_10)
.L_10:
        /*001c*/ 	.word	0x00000000
        /*0020*/ 	.short	0x0002
        /*0022*/ 	.short	0x0010
        /*0024*/ 	.byte	0x00, 0xf5, 0x21, 0x00


	//----- nvinfo : EIATTR_KPARAM_INFO
	.align		4
.L_11:
        /*0028*/ 	.byte	0x04, 0x17
        /*002a*/ 	.short	(.L_13 - .L_12)
.L_12:
        /*002c*/ 	.word	0x00000000
        /*0030*/ 	.short	0x0001
        /*0032*/ 	.short	0x0008
        /*0034*/ 	.byte	0x00, 0xf5, 0x21, 0x00


	//----- nvinfo : EIATTR_KPARAM_INFO
	.align		4
.L_13:
        /*0038*/ 	.byte	0x04, 0x17
        /*003a*/ 	.short	(.L_15 - .L_14)
.L_14:
        /*003c*/ 	.word	0x00000000
        /*0040*/ 	.short	0x0000
        /*0042*/ 	.short	0x0000
        /*0044*/ 	.byte	0x00, 0xf5, 0x21, 0x00


	//----- nvinfo : EIATTR_SPARSE_MMA_MASK
	.align		4
.L_15:
        /*0048*/ 	.byte	0x03, 0x50
        /*004a*/ 	.short	0x0000


	//----- nvinfo : EIATTR_MAXREG_COUNT
	.align		4
        /*004c*/ 	.byte	0x03, 0x1b
        /*004e*/ 	.short	0x00ff


	//----- nvinfo : EIATTR_MERCURY_ISA_VERSION
	.align		4
        /*0050*/ 	.byte	0x03, 0x5f
        /*0052*/ 	.short	0x0101


	//----- nvinfo : EIATTR_VRC_CTA_INIT_COUNT
	.align		4
        /*0054*/ 	.byte	0x02, 0x4a
	.zero		1
	.zero		1


	//----- nvinfo : EIATTR_EXIT_INSTR_OFFSETS
	.align		4
        /*0058*/ 	.byte	0x04, 0x1c
        /*005a*/ 	.short	(.L_17 - .L_16)


	//   ....[0]....
.L_16:
        /*005c*/ 	.word	0x000000c0


	//   ....[1]....
        /*0060*/ 	.word	0x00000a90


	//----- nvinfo : EIATTR_CBANK_PARAM_SIZE
	.align		4
.L_17:
        /*0064*/ 	.byte	0x03, 0x19
        /*0066*/ 	.short	0x001c


	//----- nvinfo : EIATTR_PARAM_CBANK
	.align		4
        /*0068*/ 	.byte	0x04, 0x0a
        /*006a*/ 	.short	(.L_19 - .L_18)
	.align		4
.L_18:
        /*006c*/ 	.word	index@(.nv.constant0._Z15matrixmulkernelPfS_S_i)
        /*0070*/ 	.short	0x0380
        /*0072*/ 	.short	0x001c


	//----- nvinfo : EIATTR_SW_WAR
	.align		4
.L_19:
        /*0074*/ 	.byte	0x04, 0x36
        /*0076*/ 	.short	(.L_21 - .L_20)
.L_20:
        /*0078*/ 	.word	0x00000008
.L_21:


//--------------------- .nv.callgraph             --------------------------
	.section	.nv.callgraph,"",@"SHT_CUDA_CALLGRAPH"
	.align	4
	.sectionentsize	8
	.align		4
        /*0000*/ 	.word	0x00000000
	.align		4
        /*0004*/ 	.word	0xffffffff
	.align		4
        /*0008*/ 	.word	0x00000000
	.align		4
        /*000c*/ 	.word	0xfffffffe
	.align		4
        /*0010*/ 	.word	0x00000000
	.align		4
        /*0014*/ 	.word	0xfffffffd
	.align		4
        /*0018*/ 	.word	0x00000000
	.align		4
        /*001c*/ 	.word	0xfffffffc


//--------------------- .text._Z15matrixmulkernelPfS_S_i --------------------------
	.section	.text._Z15matrixmulkernelPfS_S_i,"ax",@progbits
	.align	128
        .global         _Z15matrixmulkernelPfS_S_i
        .type           _Z15matrixmulkernelPfS_S_i,@function
        .size           _Z15matrixmulkernelPfS_S_i,(.L_x_5 - _Z15matrixmulkernelPfS_S_i)
        .other          _Z15matrixmulkernelPfS_S_i,@"STO_CUDA_ENTRY STV_DEFAULT"
_Z15matrixmulkernelPfS_S_i:
.text._Z15matrixmulkernelPfS_S_i:
[----:B------:R-:W-:Y:S01]  /*0000*/  LDC R1, c[0x0][0x37c] ;  /* 0x0000df00ff017b82 */ /* 0x000fe20000000800 */
[----:B------:R-:W0:Y:S07]  /*0010*/  S2R R0, SR_TID.Y ;  /* 0x0000000000007919 */ /* 0x000e2e0000002200 */
[----:B------:R-:W0:Y:S01]  /*0020*/  S2UR UR4, SR_CTAID.Y ;  /* 0x00000000000479c3 */ /* 0x000e220000002600 */
[----:B------:R-:W1:Y:S01]  /*0030*/  LDCU UR20, c[0x0][0x398] ;  /* 0x00007300ff1477ac */ /* 0x000e620008000800 */
[----:B------:R-:W2:Y:S06]  /*0040*/  S2R R3, SR_TID.X ;  /* 0x0000000000037919 */ /* 0x000eac0000002100 */
[----:B------:R-:W0:Y:S08]  /*0050*/  LDC R13, c[0x0][0x364] ;  /* 0x0000d900ff0d7b82 */ /* 0x000e300000000800 */
[----:B------:R-:W2:Y:S08]  /*0060*/  S2UR UR5, SR_CTAID.X ;  /* 0x00000000000579c3 */ /* 0x000eb00000002500 */
[----:B------:R-:W2:Y:S01]  /*0070*/  LDC R2, c[0x0][0x360] ;  /* 0x0000d800ff027b82 */ /* 0x000ea20000000800 */
[----:B0-----:R-:W-:-:S02]  /*0080*/  IMAD R13, R13, UR4, R0 ;  /* 0x000000040d0d7c24 */ /* 0x001fc4000f8e0200 */
[----:B--2---:R-:W-:-:S05]  /*0090*/  IMAD R0, R2, UR5, R3 ;  /* 0x0000000502007c24 */ /* 0x004fca000f8e0203 */
[----:B------:R-:W-:-:S04]  /*00a0*/  VIMNMX R2, PT, PT, R13, R0, !PT ;  /* 0x000000000d027248 */ /* 0x000fc80007fe0100 */
[----:B-1----:R-:W-:-:S13]  /*00b0*/  ISETP.GE.AND P0, PT, R2, UR20, PT ;  /* 0x0000001402007c0c */ /* 0x002fda000bf06270 */
[----:B------:R-:W-:Y:S05]  /*00c0*/  @P0 EXIT ;  /* 0x000000000000094d */ /* 0x000fea0003800000 */
[----:B------:R-:W-:Y:S01]  /*00d0*/  UISETP.GE.U32.AND UP0, UPT, UR20, 0x8, UPT ;  /* 0x000000081400788c */ /* 0x000fe2000bf06070 */
[----:B------:R-:W-:Y:S02]  /*00e0*/  HFMA2 R12, -RZ, RZ, 0, 0 ;  /* 0x00000000ff0c7431 */ /* 0x000fe400000001ff */
[----:B------:R-:W-:Y:S01]  /*00f0*/  IMAD R13, R13, UR20, RZ ;  /* 0x000000140d0d7c24 */ /* 0x000fe2000f8e02ff */
[----:B------:R-:W-:Y:S01]  /*0100*/  UMOV UR4, URZ ;  /* 0x000000ff00047c82 */ /* 0x000fe20008000000 */
[----:B------:R-:W0:Y:S04]  /*0110*/  LDCU.64 UR18, c[0x0][0x358] ;  /* 0x00006b00ff1277ac */ /* 0x000e280008000a00 */
[----:B------:R-:W-:Y:S05]  /*0120*/  BRA.U !UP0, `(.L_x_0) ;  /* 0x0000000508047547 */ /* 0x000fea000b800000 */
[----:B------:R-:W1:Y:S01]  /*0130*/  LDCU.128 UR24, c[0x0][0x380] ;  /* 0x00007000ff1877ac */ /* 0x000e620008000c00 */
[----:B------:R-:W-:Y:S02]  /*0140*/  MOV R12, RZ ;  /* 0x000000ff000c7202 */ /* 0x000fe40000000f00 */
[----:B------:R-:W-:Y:S01]  /*0150*/  MOV R14, R0 ;  /* 0x00000000000e7202 */ /* 0x000fe20000000f00 */
[----:B------:R-:W-:-:S04]  /*0160*/  ULOP3.LUT UR4, UR20, 0x7ffffff8, URZ, 0xc0, !UPT ;  /* 0x7ffffff814047892 */ /* 0x000fc8000f8ec0ff */
[----:B------:R-:W-:Y:S01]  /*0170*/  UIADD3 UR5, UPT, UPT, -UR4, URZ, URZ ;  /* 0x000000ff04057290 */ /* 0x000fe2000fffe1ff */
[----:B-1----:R-:W-:Y:S01]  /*0180*/  MOV R2, UR24 ;  /* 0x0000001800027c02 */ /* 0x002fe20008000f00 */
[----:B------:R-:W-:Y:S01]  /*0190*/  UIMAD.WIDE UR6, UR20, 0x8, UR26 ;  /* 0x00000008140678a5 */ /* 0x000fe2000f8e021a */
[----:B------:R-:W-:Y:S01]  /*01a0*/  MOV R3, UR25 ;  /* 0x0000001900037c02 */ /* 0x000fe20008000f00 */
[----:B------:R-:W-:Y:S02]  /*01b0*/  UIMAD.WIDE UR8, UR20, 0xc, UR26 ;  /* 0x0000000c140878a5 */ /* 0x000fe4000f8e021a */
[----:B------:R-:W-:Y:S01]  /*01c0*/  UIMAD.WIDE UR10, UR20, 0x10, UR26 ;  /* 0x00000010140a78a5 */ /* 0x000fe2000f8e021a */
[----:B------:R-:W-:Y:S01]  /*01d0*/  IMAD.WIDE.U32 R2, R13, 0x4, R2 ;  /* 0x000000040d027825 */ /* 0x000fe200078e0002 */
[----:B------:R-:W-:Y:S02]  /*01e0*/  UIMAD.WIDE UR12, UR20, 0x14, UR26 ;  /* 0x00000014140c78a5 */ /* 0x000fe4000f8e021a */
[----:B------:R-:W-:Y:S01]  /*01f0*/  UIMAD.WIDE UR14, UR20, 0x18, UR26 ;  /* 0x00000018140e78a5 */ /* 0x000fe2000f8e021a */
[----:B------:R-:W-:Y:S01]  /*0200*/  IADD3 R2, P0, PT, R2, 0x10, RZ ;  /* 0x0000001002027810 */ /* 0x000fe20007f1e0ff */
[----:B------:R-:W-:-:S03]  /*0210*/  UIMAD.WIDE UR16, UR20, 0x1c, UR26 ;  /* 0x0000001c141078a5 */ /* 0x000fc6000f8e021a */
[----:B------:R-:W-:-:S09]  /*0220*/  IADD3.X R3, PT, PT, RZ, R3, RZ, P0, !PT ;  /* 0x00000003ff037210 */ /* 0x000fd200007fe4ff */
.L_x_1:
[----:B------:R-:W-:Y:S01]  /*0230*/  UIMAD.WIDE UR22, UR20, 0x4, UR26 ;  /* 0x00000004141678a5 */ /* 0x000fe2000f8e021a */
[----:B------:R-:W-:Y:S02]  /*0240*/  IMAD.MOV.U32 R23, RZ, RZ, 0x4 ;  /* 0x00000004ff177424 */ /* 0x000fe400078e00ff */
[----:B------:R-:W-:Y:S01]  /*0250*/  HFMA2 R11, -RZ, RZ, 0, 2.384185791015625e-07 ;  /* 0x00000004ff0b7431 */ /* 0x000fe200000001ff */
[----:B------:R-:W-:Y:S01]  /*0260*/  MOV R25, 0x4 ;  /* 0x0000000400197802 */ /* 0x000fe20000000f00 */
[----:B0-----:R-:W2:Y:S01]  /*0270*/  LDG.E R21, desc[UR18][R2.64+-0x10] ;  /* 0xfffff01202157981 */ /* 0x001ea2000c1e1900 */
[C---:B------:R-:W-:Y:S01]  /*0280*/  IMAD.WIDE R22, R14.reuse, R23, UR26 ;  /* 0x0000001a0e167e25 */ /* 0x040fe2000f8e0217 */
[----:B------:R-:W-:Y:S02]  /*0290*/  MOV R8, UR22 ;  /* 0x0000001600087c02 */ /* 0x000fe40008000f00 */
[----:B------:R-:W-:Y:S01]  /*02a0*/  MOV R9, UR23 ;  /* 0x0000001700097c02 */ /* 0x000fe20008000f00 */
[----:B------:R-:W3:Y:S02]  /*02b0*/  LDG.E R19, desc[UR18][R2.64+-0xc] ;  /* 0xfffff41202137981 */ /* 0x000ee4000c1e1900 */
[----:B------:R-:W-:-:S02]  /*02c0*/  IMAD.WIDE R8, R14, 0x4, R8 ;  /* 0x000000040e087825 */ /* 0x000fc400078e0208 */
[----:B------:R-:W2:Y:S01]  /*02d0*/  LDG.E R22, desc[UR18][R22.64] ;  /* 0x0000001216167981 */ /* 0x000ea2000c1e1900 */
[----:B------:R-:W-:Y:S01]  /*02e0*/  MOV R5, 0x4 ;  /* 0x0000000400057802 */ /* 0x000fe20000000f00 */
[C---:B------:R-:W-:Y:S02]  /*02f0*/  IMAD.WIDE R24, R14.reuse, R25, UR6 ;  /* 0x000000060e187e25 */ /* 0x040fe4000f8e0219 */
[----:B------:R0:W3:Y:S02]  /*0300*/  LDG.E R20, desc[UR18][R8.64] ;  /* 0x0000001208147981 */ /* 0x0000e4000c1e1900 */
[----:B------:R-:W-:Y:S02]  /*0310*/  IMAD.WIDE R10, R14, R11, UR8 ;  /* 0x000000080e0a7e25 */ /* 0x000fe4000f8e020b */
[----:B------:R-:W4:Y:S04]  /*0320*/  LDG.E R18, desc[UR18][R24.64] ;  /* 0x0000001218127981 */ /* 0x000f28000c1e1900 */
[----:B------:R-:W4:Y:S01]  /*0330*/  LDG.E R17, desc[UR18][R2.64+-0x8] ;  /* 0xfffff81202117981 */ /* 0x000f22000c1e1900 */
[----:B0-----:R-:W-:-:S02]  /*0340*/  HFMA2 R9, -RZ, RZ, 0, 2.384185791015625e-07 ;  /* 0x00000004ff097431 */ /* 0x001fc400000001ff */
[----:B------:R-:W-:Y:S01]  /*0350*/  IMAD.MOV.U32 R7, RZ, RZ, 0x4 ;  /* 0x00000004ff077424 */ /* 0x000fe200078e00ff */
[----:B------:R0:W5:Y:S01]  /*0360*/  LDG.E R16, desc[UR18][R10.64] ;  /* 0x000000120a107981 */ /* 0x000162000c1e1900 */
[----:B------:R-:W-:-:S03]  /*0370*/  IMAD.WIDE R4, R14, R5, UR10 ;  /* 0x0000000a0e047e25 */ /* 0x000fc6000f8e0205 */
[----:B------:R-:W5:Y:S01]  /*0380*/  LDG.E R15, desc[UR18][R2.64+-0x4] ;  /* 0xfffffc12020f7981 */ /* 0x000f62000c1e1900 */
[C---:B------:R-:W-:Y:S01]  /*0390*/  IMAD.WIDE R6, R14.reuse, R7, UR12 ;  /* 0x0000000c0e067e25 */ /* 0x040fe2000f8e0207 */
[----:B------:R-:W-:Y:S02]  /*03a0*/  MOV R27, 0x4 ;  /* 0x00000004001b7802 */ /* 0x000fe40000000f00 */
[----:B------:R1:W5:Y:S01]  /*03b0*/  LDG.E R4, desc[UR18][R4.64] ;  /* 0x0000001204047981 */ /* 0x000362000c1e1900 */
[----:B------:R-:W-:-:S03]  /*03c0*/  IMAD.WIDE R8, R14, R9, UR14 ;  /* 0x0000000e0e087e25 */ /* 0x000fc6000f8e0209 */
[----:B------:R-:W5:Y:S01]  /*03d0*/  LDG.E R23, desc[UR18][R2.64] ;  /* 0x0000001202177981 */ /* 0x000f62000c1e1900 */
[----:B0-----:R-:W-:-:S03]  /*03e0*/  IMAD.WIDE R10, R14, R27, UR16 ;  /* 0x000000100e0a7e25 */ /* 0x001fc6000f8e021b */
[----:B------:R-:W5:Y:S04]  /*03f0*/  LDG.E R7, desc[UR18][R6.64] ;  /* 0x0000001206077981 */ /* 0x000f68000c1e1900 */
[----:B------:R-:W5:Y:S04]  /*0400*/  LDG.E R24, desc[UR18][R2.64+0x4] ;  /* 0x0000041202187981 */ /* 0x000f68000c1e1900 */
[----:B------:R-:W5:Y:S04]  /*0410*/  LDG.E R8, desc[UR18][R8.64] ;  /* 0x0000001208087981 */ /* 0x000f68000c1e1900 */
[----:B------:R-:W5:Y:S04]  /*0420*/  LDG.E R25, desc[UR18][R2.64+0x8] ;  /* 0x0000081202197981 */ /* 0x000f68000c1e1900 */
[----:B------:R-:W5:Y:S04]  /*0430*/  LDG.E R10, desc[UR18][R10.64] ;  /* 0x000000120a0a7981 */ /* 0x000f68000c1e1900 */
[----:B------:R0:W5:Y:S01]  /*0440*/  LDG.E R27, desc[UR18][R2.64+0xc] ;  /* 0x00000c12021b7981 */ /* 0x000162000c1e1900 */
[----:B------:R-:W-:-:S04]  /*0450*/  UIADD3 UR5, UPT, UPT, UR5, 0x8, URZ ;  /* 0x0000000805057890 */ /* 0x000fc8000fffe0ff */
[----:B------:R-:W-:Y:S01]  /*0460*/  UISETP.NE.AND UP0, UPT, UR5, URZ, UPT ;  /* 0x000000ff0500728c */ /* 0x000fe2000bf05270 */
[----:B-1----:R-:W-:Y:S02]  /*0470*/  MOV R5, UR20 ;  /* 0x0000001400057c02 */ /* 0x002fe40008000f00 */
[----:B0-----:R-:W-:Y:S02]  /*0480*/  IADD3 R2, P0, PT, R2, 0x20, RZ ;  /* 0x0000002002027810 */ /* 0x001fe40007f1e0ff */
[----:B------:R-:W-:Y:S02]  /*0490*/  LEA R14, R5, R14, 0x3 ;  /* 0x0000000e050e7211 */ /* 0x000fe400078e18ff */
[----:B------:R-:W-:Y:S01]  /*04a0*/  IADD3.X R3, PT, PT, RZ, R3, RZ, P0, !PT ;  /* 0x00000003ff037210 */ /* 0x000fe200007fe4ff */
[----:B--2---:R-:W-:-:S04]  /*04b0*/  FFMA R22, R21, R22, R12 ;  /* 0x0000001615167223 */ /* 0x004fc8000000000c */
[----:B---3--:R-:W-:-:S04]  /*04c0*/  FFMA R20, R19, R20, R22 ;  /* 0x0000001413147223 */ /* 0x008fc80000000016 */
[----:B----4-:R-:W-:-:S04]  /*04d0*/  FFMA R18, R17, R18, R20 ;  /* 0x0000001211127223 */ /* 0x010fc80000000014 */
[----:B-----5:R-:W-:-:S04]  /*04e0*/  FFMA R16, R15, R16, R18 ;  /* 0x000000100f107223 */ /* 0x020fc80000000012 */
[----:B------:R-:W-:-:S04]  /*04f0*/  FFMA R23, R23, R4, R16 ;  /* 0x0000000417177223 */ /* 0x000fc80000000010 */
[----:B------:R-:W-:-:S04]  /*0500*/  FFMA R24, R24, R7, R23 ;  /* 0x0000000718187223 */ /* 0x000fc80000000017 */
[----:B------:R-:W-:-:S04]  /*0510*/  FFMA R8, R25, R8, R24 ;  /* 0x0000000819087223 */ /* 0x000fc80000000018 */
[----:B------:R-:W-:Y:S01]  /*0520*/  FFMA R12, R27, R10, R8 ;  /* 0x0000000a1b0c7223 */ /* 0x000fe20000000008 */
[----:B------:R-:W-:Y:S06]  /*0530*/  BRA.U UP0, `(.L_x_1) ;  /* 0xfffffffd003c7547 */ /* 0x000fec000b83ffff */
.L_x_0:
[----:B------:R-:W-:-:S04]  /*0540*/  ULOP3.LUT UR6, UR20, 0x7, URZ, 0xc0, !UPT ;  /* 0x0000000714067892 */ /* 0x000fc8000f8ec0ff */
[----:B------:R-:W-:-:S09]  /*0550*/  UISETP.NE.AND UP0, UPT, UR6, URZ, UPT ;  /* 0x000000ff0600728c */ /* 0x000fd2000bf05270 */
[----:B------:R-:W-:Y:S05]  /*0560*/  BRA.U !UP0, `(.L_x_2) ;  /* 0x0000000508387547 */ /* 0x000fea000b800000 */
[----:B------:R-:W-:Y:S02]  /*0570*/  UISETP.GE.U32.AND UP0, UPT, UR6, 0x4, UPT ;  /* 0x000000040600788c */ /* 0x000fe4000bf06070 */
[----:B------:R-:W-:-:S04]  /*0580*/  ULOP3.LUT UR5, UR20, 0x3, URZ, 0xc0, !UPT ;  /* 0x0000000314057892 */ /* 0x000fc8000f8ec0ff */
[----:B------:R-:W-:-:S03]  /*0590*/  UISETP.NE.AND UP1, UPT, UR5, URZ, UPT ;  /* 0x000000ff0500728c */ /* 0x000fc6000bf25270 */
[----:B------:R-:W-:Y:S08]  /*05a0*/  BRA.U !UP0, `(.L_x_3) ;  /* 0x00000001087c7547 */ /* 0x000ff0000b800000 */
[----:B------:R-:W1:Y:S01]  /*05b0*/  LDC.64 R6, c[0x0][0x388] ;  /* 0x0000e200ff067b82 */ /* 0x000e620000000a00 */
[----:B------:R-:W2:Y:S01]  /*05c0*/  LDCU.64 UR6, c[0x0][0x380] ;  /* 0x00007000ff0677ac */ /* 0x000ea20008000a00 */
[----:B------:R-:W-:Y:S01]  /*05d0*/  IMAD.U32 R9, RZ, RZ, UR4 ;  /* 0x00000004ff097e24 */ /* 0x000fe2000f8e00ff */
[C---:B------:R-:W-:Y:S02]  /*05e0*/  IADD3 R3, PT, PT, R13.reuse, UR4, RZ ;  /* 0x000000040d037c10 */ /* 0x040fe4000fffe0ff */
[----:B------:R-:W-:Y:S01]  /*05f0*/  IADD3 R10, P0, PT, R13, UR4, RZ ;  /* 0x000000040d0a7c10 */ /* 0x000fe2000ff1e0ff */
[----:B------:R-:W-:Y:S01]  /*0600*/  IMAD R9, R9, UR20, R0 ;  /* 0x0000001409097c24 */ /* 0x000fe2000f8e0200 */
[----:B------:R-:W-:Y:S01]  /*0610*/  MOV R11, UR20 ;  /* 0x00000014000b7c02 */ /* 0x000fe20008000f00 */
[----:B------:R-:W3:Y:S01]  /*0620*/  LDC.64 R4, c[0x0][0x380] ;  /* 0x0000e000ff047b82 */ /* 0x000ee20000000a00 */
[----:B------:R-:W-:Y:S01]  /*0630*/  MOV R15, UR20 ;  /* 0x00000014000f7c02 */ /* 0x000fe20008000f00 */
[----:B-1----:R-:W-:Y:S01]  /*0640*/  IMAD.WIDE R6, R9, 0x4, R6 ;  /* 0x0000000409067825 */ /* 0x002fe200078e0206 */
[----:B------:R-:W-:-:S05]  /*0650*/  MOV R9, UR20 ;  /* 0x0000001400097c02 */ /* 0x000fca0008000f00 */
[----:B------:R-:W-:Y:S02]  /*0660*/  IMAD.WIDE R8, R9, 0x4, R6 ;  /* 0x0000000409087825 */ /* 0x000fe400078e0206 */
[----:B0-----:R-:W4:Y:S02]  /*0670*/  LDG.E R6, desc[UR18][R6.64] ;  /* 0x0000001206067981 */ /* 0x001f24000c1e1900 */
[----:B---3--:R-:W-:Y:S01]  /*0680*/  IMAD.WIDE.U32 R4, R3, 0x4, R4 ;  /* 0x0000000403047825 */ /* 0x008fe200078e0004 */
[----:B------:R-:W-:Y:S01]  /*0690*/  IADD3.X R3, PT, PT, RZ, RZ, RZ, P0, !PT ;  /* 0x000000ffff037210 */ /* 0x000fe200007fe4ff */
[----:B------:R-:W3:Y:S01]  /*06a0*/  LDG.E R17, desc[UR18][R8.64] ;  /* 0x0000001208117981 */ /* 0x000ee2000c1e1900 */
[----:B--2---:R-:W-:-:S03]  /*06b0*/  LEA R2, P0, R10, UR6, 0x2 ;  /* 0x000000060a027c11 */ /* 0x004fc6000f8010ff */
[----:B------:R-:W4:Y:S01]  /*06c0*/  LDG.E R5, desc[UR18][R4.64] ;  /* 0x0000001204057981 */ /* 0x000f22000c1e1900 */
[----:B------:R-:W-:Y:S01]  /*06d0*/  LEA.HI.X R3, R10, UR7, R3, 0x2, P0 ;  /* 0x000000070a037c11 */ /* 0x000fe200080f1403 */
[----:B------:R-:W-:-:S04]  /*06e0*/  IMAD.WIDE R10, R11, 0x4, R8 ;  /* 0x000000040b0a7825 */ /* 0x000fc800078e0208 */
[----:B------:R-:W3:Y:S01]  /*06f0*/  LDG.E R16, desc[UR18][R2.64+0x4] ;  /* 0x0000041202107981 */ /* 0x000ee2000c1e1900 */
[----:B------:R-:W-:-:S03]  /*0700*/  IMAD.WIDE R14, R15, 0x4, R10 ;  /* 0x000000040f0e7825 */ /* 0x000fc600078e020a */
[----:B------:R-:W2:Y:S04]  /*0710*/  LDG.E R19, desc[UR18][R10.64] ;  /* 0x000000120a137981 */ /* 0x000ea8000c1e1900 */
[----:B------:R-:W2:Y:S04]  /*0720*/  LDG.E R18, desc[UR18][R2.64+0x8] ;  /* 0x0000081202127981 */ /* 0x000ea8000c1e1900 */
[----:B------:R-:W5:Y:S04]  /*0730*/  LDG.E R20, desc[UR18][R2.64+0xc] ;  /* 0x00000c1202147981 */ /* 0x000f68000c1e1900 */
[----:B------:R-:W5:Y:S01]  /*0740*/  LDG.E R14, desc[UR18][R14.64] ;  /* 0x000000120e0e7981 */ /* 0x000f62000c1e1900 */
[----:B------:R-:W-:Y:S01]  /*0750*/  UIADD3 UR4, UPT, UPT, UR4, 0x4, URZ ;  /* 0x0000000404047890 */ /* 0x000fe2000fffe0ff */
[----:B----4-:R-:W-:-:S04]  /*0760*/  FFMA R5, R5, R6, R12 ;  /* 0x0000000605057223 */ /* 0x010fc8000000000c */
[----:B---3--:R-:W-:-:S04]  /*0770*/  FFMA R5, R16, R17, R5 ;  /* 0x0000001110057223 */ /* 0x008fc80000000005 */
[----:B--2---:R-:W-:-:S04]  /*0780*/  FFMA R5, R18, R19, R5 ;  /* 0x0000001312057223 */ /* 0x004fc80000000005 */
[----:B-----5:R-:W-:-:S07]  /*0790*/  FFMA R12, R20, R14, R5 ;  /* 0x0000000e140c7223 */ /* 0x020fce0000000005 */
.L_x_3:
[----:B------:R-:W-:Y:S05]  /*07a0*/  BRA.U !UP1, `(.L_x_2) ;  /* 0x0000000109a87547 */ /* 0x000fea000b800000 */
[----:B------:R-:W-:Y:S01]  /*07b0*/  UISETP.NE.AND UP0, UPT, UR5, 0x1, UPT ;  /* 0x000000010500788c */ /* 0x000fe2000bf05270 */
[----:B------:R-:W-:Y:S01]  /*07c0*/  MOV R7, UR4 ;  /* 0x0000000400077c02 */ /* 0x000fe20008000f00 */
[----:B------:R-:W-:Y:S02]  /*07d0*/  ULOP3.LUT UR5, UR20, 0x1, URZ, 0xc0, !UPT ;  /* 0x0000000114057892 */ /* 0x000fe4000f8ec0ff */
[----:B------:R-:W-:Y:S02]  /*07e0*/  MOV R15, UR20 ;  /* 0x00000014000f7c02 */ /* 0x000fe40008000f00 */
[----:B------:R-:W-:Y:S01]  /*07f0*/  UISETP.NE.U32.AND UP1, UPT, UR5, 0x1, UPT ;  /* 0x000000010500788c */ /* 0x000fe2000bf25070 */
[----:B------:R-:W-:-:S04]  /*0800*/  PLOP3.LUT P1, PT, PT, PT, UP0, 0x80, 0x8 ;  /* 0x000000000008781c */ /* 0x000fc80003f2f008 */
[----:B------:R-:W1:Y:S01]  /*0810*/  @UP0 LDCU.128 UR8, c[0x0][0x380] ;  /* 0x00007000ff0807ac */ /* 0x000e620008000c00 */
[----:B------:R-:W-:Y:S01]  /*0820*/  PLOP3.LUT P0, PT, PT, PT, UP1, 0x80, 0x8 ;  /* 0x000000000008781c */ /* 0x000fe20003f0f018 */
[----:B------:R-:W2:Y:S04]  /*0830*/  @UP0 LDCU.64 UR6, c[0x0][0x380] ;  /* 0x00007000ff0607ac */ /* 0x000ea80008000a00 */
[----:B------:R-:W3:Y:S03]  /*0840*/  @!UP1 LDCU.128 UR12, c[0x0][0x380] ;  /* 0x00007000ff0c97ac */ /* 0x000ee60008000c00 */
[C---:B------:R-:W-:Y:S02]  /*0850*/  @P1 IADD3 R3, PT, PT, R13.reuse, UR4, RZ ;  /* 0x000000040d031c10 */ /* 0x040fe4000fffe0ff */
[----:B------:R-:W-:Y:S01]  /*0860*/  @P1 IADD3 R6, P2, PT, R13, UR4, RZ ;  /* 0x000000040d061c10 */ /* 0x000fe2000ff5e0ff */
[----:B------:R-:W-:Y:S01]  /*0870*/  @UP0 UIADD3 UR4, UPT, UPT, UR4, 0x2, URZ ;  /* 0x0000000204040890 */ /* 0x000fe2000fffe0ff */
[----:B-1----:R-:W-:Y:S01]  /*0880*/  MOV R11, UR9 ;  /* 0x00000009000b7c02 */ /* 0x002fe20008000f00 */
[----:B------:R-:W-:Y:S01]  /*0890*/  IMAD.U32 R10, RZ, RZ, UR8 ;  /* 0x00000008ff0a7e24 */ /* 0x000fe2000f8e00ff */
[----:B------:R-:W-:-:S02]  /*08a0*/  MOV R4, UR10 ;  /* 0x0000000a00047c02 */ /* 0x000fc40008000f00 */
[----:B------:R-:W-:Y:S01]  /*08b0*/  MOV R5, UR11 ;  /* 0x0000000b00057c02 */ /* 0x000fe20008000f00 */
[----:B------:R-:W-:-:S04]  /*08c0*/  @P1 IMAD.WIDE.U32 R10, R3, 0x4, R10 ;  /* 0x00000004030a1825 */ /* 0x000fc800078e000a */
[----:B------:R-:W-:Y:S01]  /*08d0*/  @P1 IMAD R3, R7, UR20, R0 ;  /* 0x0000001407031c24 */ /* 0x000fe2000f8e0200 */
[----:B------:R-:W-:Y:S01]  /*08e0*/  @P1 IADD3.X R7, PT, PT, RZ, RZ, RZ, P2, !PT ;  /* 0x000000ffff071210 */ /* 0x000fe200017fe4ff */
[----:B------:R-:W-:Y:S01]  /*08f0*/  IMAD.U32 R19, RZ, RZ, UR4 ;  /* 0x00000004ff137e24 */ /* 0x000fe2000f8e00ff */
[C---:B--2---:R-:W-:Y:S01]  /*0900*/  @P1 LEA R2, P2, R6.reuse, UR6, 0x2 ;  /* 0x0000000606021c11 */ /* 0x044fe2000f8410ff */
[----:B------:R-:W-:Y:S01]  /*0910*/  @P1 IMAD.WIDE R4, R3, 0x4, R4 ;  /* 0x0000000403041825 */ /* 0x000fe200078e0204 */
[----:B------:R-:W-:Y:S01]  /*0920*/  @!P0 IADD3 R17, PT, PT, R13, UR4, RZ ;  /* 0x000000040d118c10 */ /* 0x000fe2000fffe0ff */
[----:B0-----:R-:W2:Y:S01]  /*0930*/  @P1 LDG.E R11, desc[UR18][R10.64] ;  /* 0x000000120a0b1981 */ /* 0x001ea2000c1e1900 */
[----:B------:R-:W-:Y:S01]  /*0940*/  @P1 LEA.HI.X R3, R6, UR7, R7, 0x2, P2 ;  /* 0x0000000706031c11 */ /* 0x000fe200090f1407 */
[----:B------:R-:W-:Y:S01]  /*0950*/  @!P0 IMAD R19, R19, UR20, R0 ;  /* 0x0000001413138c24 */ /* 0x000fe2000f8e0200 */
[----:B---3--:R-:W-:Y:S01]  /*0960*/  MOV R6, UR12 ;  /* 0x0000000c00067c02 */ /* 0x008fe20008000f00 */
[----:B------:R-:W-:Y:S01]  /*0970*/  @P1 IMAD.WIDE R14, R15, 0x4, R4 ;  /* 0x000000040f0e1825 */ /* 0x000fe200078e0204 */
[----:B------:R-:W-:Y:S01]  /*0980*/  MOV R7, UR13 ;  /* 0x0000000d00077c02 */ /* 0x000fe20008000f00 */
[----:B------:R-:W2:Y:S01]  /*0990*/  @P1 LDG.E R4, desc[UR18][R4.64] ;  /* 0x0000001204041981 */ /* 0x000ea2000c1e1900 */
[----:B------:R-:W-:-:S02]  /*09a0*/  MOV R8, UR14 ;  /* 0x0000000e00087c02 */ /* 0x000fc40008000f00 */
[----:B------:R-:W-:Y:S01]  /*09b0*/  MOV R9, UR15 ;  /* 0x0000000f00097c02 */ /* 0x000fe20008000f00 */
[----:B------:R-:W-:Y:S01]  /*09c0*/  @!P0 IMAD.WIDE.U32 R6, R17, 0x4, R6 ;  /* 0x0000000411068825 */ /* 0x000fe200078e0006 */
[----:B------:R-:W3:Y:S03]  /*09d0*/  @P1 LDG.E R14, desc[UR18][R14.64] ;  /* 0x000000120e0e1981 */ /* 0x000ee6000c1e1900 */
[----:B------:R-:W-:Y:S01]  /*09e0*/  @!P0 IMAD.WIDE R8, R19, 0x4, R8 ;  /* 0x0000000413088825 */ /* 0x000fe200078e0208 */
[----:B------:R-:W3:Y:S04]  /*09f0*/  @P1 LDG.E R2, desc[UR18][R2.64+0x4] ;  /* 0x0000041202021981 */ /* 0x000ee8000c1e1900 */
[----:B------:R-:W4:Y:S04]  /*0a00*/  @!P0 LDG.E R7, desc[UR18][R6.64] ;  /* 0x0000001206078981 */ /* 0x000f28000c1e1900 */
[----:B------:R-:W4:Y:S01]  /*0a10*/  @!P0 LDG.E R8, desc[UR18][R8.64] ;  /* 0x0000001208088981 */ /* 0x000f22000c1e1900 */
[----:B--2---:R-:W-:-:S04]  /*0a20*/  @P1 FFMA R11, R11, R4, R12 ;  /* 0x000000040b0b1223 */ /* 0x004fc8000000000c */
[----:B---3--:R-:W-:-:S04]  /*0a30*/  @P1 FFMA R12, R2, R14, R11 ;  /* 0x0000000e020c1223 */ /* 0x008fc8000000000b */
[----:B----4-:R-:W-:-:S07]  /*0a40*/  @!P0 FFMA R12, R7, R8, R12 ;  /* 0x00000008070c8223 */ /* 0x010fce000000000c */
.L_x_2:
[----:B------:R-:W1:Y:S01]  /*0a50*/  LDC.64 R2, c[0x0][0x390] ;  /* 0x0000e400ff027b82 */ /* 0x000e620000000a00 */
[----:B------:R-:W-:-:S05]  /*0a60*/  IADD3 R13, PT, PT, R0, R13, RZ ;  /* 0x0000000d000d7210 */ /* 0x000fca0007ffe0ff */
[----:B-1----:R-:W-:-:S05]  /*0a70*/  IMAD.WIDE R2, R13, 0x4, R2 ;  /* 0x000000040d027825 */ /* 0x002fca00078e0202 */
[----:B0-----:R-:W-:Y:S01]  /*0a80*/  STG.E desc[UR18][R2.64], R12 ;  /* 0x0000000c02007986 */ /* 0x001fe2000c101912 */
[----:B------:R-:W-:Y:S05]  /*0a90*/  EXIT ;  /* 0x000000000000794d */ /* 0x000fea0003800000 */
.L_x_4:
[----:B------:R-:W-:-:S00]  /*0aa0*/  BRA `(.L_x_4) ;  /* 0xfffffffc00fc7947 */ /* 0x000fc0000383ffff */
[----:B------:R-:W-:-:S00]  /*0ab0*/  NOP ;  /* 0x0000000000007918 */ /* 0x000fc00000000000 */
        /* <DEDUP_REMOVED lines=12> */
.L_x_5:


//--------------------- .nv.shared.reserved.0     --------------------------
	.section	.nv.shared.reserved.0,"aw",@nobits
	.weak		__nv_reservedSMEM_offset_0_alias
	.size		__nv_reservedSMEM_offset_0_alias, 0, 64
	.other		__nv_reservedSMEM_offset_0_alias,@"STO_CUDA_RESERVED_SHARED STV_DEFAULT"
__nv_reservedSMEM_offset_0_alias:
	.zero		0
	.zero		64


//--------------------- .nv.constant0._Z15matrixmulkernelPfS_S_i --------------------------
	.section	.nv.constant0._Z15matrixmulkernelPfS_S_i,"a",@progbits
	.sectionflags	@""
	.align	4
.nv.constant0._Z15matrixmulkernelPfS_S_i:
	.zero		924


//--------------------- SYMBOLS --------------------------

	.type		.nv.reservedSmem.offset0,@object
	.size		.nv.reservedSmem.offset0,0x4
